//
// Generated by NVIDIA NVVM Compiler
//
// Compiler Build ID: CL-36424714
// Cuda compilation tools, release 13.0, V13.0.88
// Based on NVVM 20.0.0
//

.version 9.0
.target sm_100
.address_size 64

	// .globl	_Z23Kogge_Stone_scan_kernelPdS_ji
.extern .shared .align 16 .b8 XY[];
.extern .shared .align 16 .b8 buffer[];

.visible .entry _Z23Kogge_Stone_scan_kernelPdS_ji(
	.param .u64 .ptr .align 1 _Z23Kogge_Stone_scan_kernelPdS_ji_param_0,
	.param .u64 .ptr .align 1 _Z23Kogge_Stone_scan_kernelPdS_ji_param_1,
	.param .u32 _Z23Kogge_Stone_scan_kernelPdS_ji_param_2,
	.param .u32 _Z23Kogge_Stone_scan_kernelPdS_ji_param_3
)
{
	.reg .pred 	%p<17>;
	.reg .b32 	%r<91>;
	.reg .b64 	%rd<9>;
	.reg .b64 	%fd<113>;

	ld.param.u64 	%rd1, [_Z23Kogge_Stone_scan_kernelPdS_ji_param_0];
	ld.param.u64 	%rd2, [_Z23Kogge_Stone_scan_kernelPdS_ji_param_1];
	ld.param.u32 	%r29, [_Z23Kogge_Stone_scan_kernelPdS_ji_param_2];
	ld.param.u32 	%r30, [_Z23Kogge_Stone_scan_kernelPdS_ji_param_3];
	mov.u32 	%r31, %ctaid.x;
	mov.u32 	%r1, %ntid.x;
	mov.u32 	%r2, %tid.x;
	mad.lo.s32 	%r3, %r31, %r1, %r2;
	setp.ge.u32 	%p1, %r3, %r29;
	mov.f64 	%fd105, 0d0000000000000000;
	@%p1 bra 	$L__BB0_2;
	cvta.to.global.u64 	%rd3, %rd1;
	mul.wide.u32 	%rd4, %r3, 8;
	add.s64 	%rd5, %rd3, %rd4;
	ld.global.f64 	%fd105, [%rd5];
$L__BB0_2:
	shl.b32 	%r32, %r2, 3;
	mov.u32 	%r33, XY;
	add.s32 	%r4, %r33, %r32;
	st.shared.f64 	[%r4], %fd105;
	setp.lt.u32 	%p2, %r1, 2;
	@%p2 bra 	$L__BB0_19;
	mov.b32 	%r35, 1127219200;
	mov.b32 	%r36, -2147483648;
	mov.b64 	%fd3, {%r36, %r35};
	add.s32 	%r5, %r30, %r2;
	shl.b32 	%r37, %r5, 3;
	mov.u32 	%r38, buffer;
	add.s32 	%r6, %r38, %r37;
	mov.b32 	%r82, 1;
$L__BB0_4:
	bar.sync 	0;
	cvt.rn.f64.u32 	%fd26, %r82;
	add.f64 	%fd106, %fd26, 0d3FE0000000000000;
	{
	.reg .b32 %temp; 
	mov.b64 	{%temp, %r83}, %fd106;
	}
	{
	.reg .b32 %temp; 
	mov.b64 	{%r84, %temp}, %fd106;
	}
	setp.gt.s32 	%p3, %r83, 1048575;
	mov.b32 	%r85, -1023;
	@%p3 bra 	$L__BB0_6;
	mul.f64 	%fd106, %fd106, 0d4350000000000000;
	{
	.reg .b32 %temp; 
	mov.b64 	{%temp, %r83}, %fd106;
	}
	{
	.reg .b32 %temp; 
	mov.b64 	{%r84, %temp}, %fd106;
	}
	mov.b32 	%r85, -1077;
$L__BB0_6:
	add.s32 	%r41, %r83, -1;
	setp.gt.u32 	%p4, %r41, 2146435070;
	@%p4 bra 	$L__BB0_10;
	shr.u32 	%r44, %r83, 20;
	add.s32 	%r86, %r85, %r44;
	and.b32  	%r45, %r83, 1048575;
	or.b32  	%r46, %r45, 1072693248;
	mov.b64 	%fd107, {%r84, %r46};
	setp.lt.u32 	%p6, %r46, 1073127583;
	@%p6 bra 	$L__BB0_9;
	{
	.reg .b32 %temp; 
	mov.b64 	{%r47, %temp}, %fd107;
	}
	{
	.reg .b32 %temp; 
	mov.b64 	{%temp, %r48}, %fd107;
	}
	add.s32 	%r49, %r48, -1048576;
	mov.b64 	%fd107, {%r47, %r49};
	add.s32 	%r86, %r86, 1;
$L__BB0_9:
	add.f64 	%fd28, %fd107, 0dBFF0000000000000;
	add.f64 	%fd29, %fd107, 0d3FF0000000000000;
	rcp.approx.ftz.f64 	%fd30, %fd29;
	neg.f64 	%fd31, %fd29;
	fma.rn.f64 	%fd32, %fd31, %fd30, 0d3FF0000000000000;
	fma.rn.f64 	%fd33, %fd32, %fd32, %fd32;
	fma.rn.f64 	%fd34, %fd33, %fd30, %fd30;
	mul.f64 	%fd35, %fd28, %fd34;
	fma.rn.f64 	%fd36, %fd28, %fd34, %fd35;
	mul.f64 	%fd37, %fd36, %fd36;
	fma.rn.f64 	%fd38, %fd37, 0d3EB1380B3AE80F1E, 0d3ED0EE258B7A8B04;
	fma.rn.f64 	%fd39, %fd38, %fd37, 0d3EF3B2669F02676F;
	fma.rn.f64 	%fd40, %fd39, %fd37, 0d3F1745CBA9AB0956;
	fma.rn.f64 	%fd41, %fd40, %fd37, 0d3F3C71C72D1B5154;
	fma.rn.f64 	%fd42, %fd41, %fd37, 0d3F624924923BE72D;
	fma.rn.f64 	%fd43, %fd42, %fd37, 0d3F8999999999A3C4;
	fma.rn.f64 	%fd44, %fd43, %fd37, 0d3FB5555555555554;
	sub.f64 	%fd45, %fd28, %fd36;
	add.f64 	%fd46, %fd45, %fd45;
	neg.f64 	%fd47, %fd36;
	fma.rn.f64 	%fd48, %fd47, %fd28, %fd46;
	mul.f64 	%fd49, %fd34, %fd48;
	mul.f64 	%fd50, %fd37, %fd44;
	fma.rn.f64 	%fd51, %fd50, %fd36, %fd49;
	xor.b32  	%r50, %r86, -2147483648;
	mov.b32 	%r51, 1127219200;
	mov.b64 	%fd52, {%r50, %r51};
	sub.f64 	%fd53, %fd52, %fd3;
	fma.rn.f64 	%fd54, %fd53, 0d3FE62E42FEFA39EF, %fd36;
	fma.rn.f64 	%fd55, %fd53, 0dBFE62E42FEFA39EF, %fd54;
	sub.f64 	%fd56, %fd55, %fd36;
	sub.f64 	%fd57, %fd51, %fd56;
	fma.rn.f64 	%fd58, %fd53, 0d3C7ABC9E3B39803F, %fd57;
	add.f64 	%fd108, %fd54, %fd58;
	bra.uni 	$L__BB0_11;
$L__BB0_10:
	fma.rn.f64 	%fd27, %fd106, 0d7FF0000000000000, 0d7FF0000000000000;
	{
	.reg .b32 %temp; 
	mov.b64 	{%temp, %r42}, %fd106;
	}
	and.b32  	%r43, %r42, 2147483647;
	setp.eq.s32 	%p5, %r43, 0;
	selp.f64 	%fd108, 0dFFF0000000000000, %fd27, %p5;
$L__BB0_11:
	mul.f64 	%fd59, %fd108, 0d3C7777D0FFDA0D24;
	fma.rn.f64 	%fd60, %fd108, 0d3FF71547652B82FE, %fd59;
	cvt.rzi.s32.f64 	%r52, %fd60;
	and.b32  	%r53, %r52, 1;
	setp.eq.b32 	%p7, %r53, 1;
	@%p7 bra 	$L__BB0_15;
	setp.lt.u32 	%p9, %r2, %r82;
	@%p9 bra 	$L__BB0_14;
	ld.shared.f64 	%fd65, [%r4];
	sub.s32 	%r58, %r2, %r82;
	shl.b32 	%r59, %r58, 3;
	add.s32 	%r61, %r33, %r59;
	ld.shared.f64 	%fd66, [%r61];
	add.f64 	%fd67, %fd65, %fd66;
	st.shared.f64 	[%r6], %fd67;
	bra.uni 	$L__BB0_18;
$L__BB0_14:
	ld.shared.f64 	%fd68, [%r4];
	st.shared.f64 	[%r6], %fd68;
	bra.uni 	$L__BB0_18;
$L__BB0_15:
	setp.lt.u32 	%p8, %r2, %r82;
	@%p8 bra 	$L__BB0_17;
	ld.shared.f64 	%fd61, [%r6];
	sub.s32 	%r54, %r5, %r82;
	shl.b32 	%r55, %r54, 3;
	add.s32 	%r57, %r38, %r55;
	ld.shared.f64 	%fd62, [%r57];
	add.f64 	%fd63, %fd61, %fd62;
	st.shared.f64 	[%r4], %fd63;
	bra.uni 	$L__BB0_18;
$L__BB0_17:
	ld.shared.f64 	%fd64, [%r6];
	st.shared.f64 	[%r4], %fd64;
$L__BB0_18:
	shl.b32 	%r82, %r82, 1;
	setp.lt.u32 	%p10, %r82, %r1;
	@%p10 bra 	$L__BB0_4;
$L__BB0_19:
	setp.ge.u32 	%p11, %r3, %r29;
	@%p11 bra 	$L__BB0_31;
	cvt.rn.f64.u32 	%fd109, %r29;
	{
	.reg .b32 %temp; 
	mov.b64 	{%temp, %r87}, %fd109;
	}
	{
	.reg .b32 %temp; 
	mov.b64 	{%r88, %temp}, %fd109;
	}
	setp.gt.s32 	%p12, %r87, 1048575;
	mov.b32 	%r89, -1023;
	@%p12 bra 	$L__BB0_22;
	mul.f64 	%fd109, %fd109, 0d4350000000000000;
	{
	.reg .b32 %temp; 
	mov.b64 	{%temp, %r87}, %fd109;
	}
	{
	.reg .b32 %temp; 
	mov.b64 	{%r88, %temp}, %fd109;
	}
	mov.b32 	%r89, -1077;
$L__BB0_22:
	add.s32 	%r64, %r87, -1;
	setp.gt.u32 	%p13, %r64, 2146435070;
	@%p13 bra 	$L__BB0_26;
	shr.u32 	%r67, %r87, 20;
	add.s32 	%r90, %r89, %r67;
	and.b32  	%r68, %r87, 1048575;
	or.b32  	%r69, %r68, 1072693248;
	mov.b64 	%fd110, {%r88, %r69};
	setp.lt.u32 	%p15, %r69, 1073127583;
	@%p15 bra 	$L__BB0_25;
	{
	.reg .b32 %temp; 
	mov.b64 	{%r70, %temp}, %fd110;
	}
	{
	.reg .b32 %temp; 
	mov.b64 	{%temp, %r71}, %fd110;
	}
	add.s32 	%r72, %r71, -1048576;
	mov.b64 	%fd110, {%r70, %r72};
	add.s32 	%r90, %r90, 1;
$L__BB0_25:
	add.f64 	%fd70, %fd110, 0dBFF0000000000000;
	add.f64 	%fd71, %fd110, 0d3FF0000000000000;
	rcp.approx.ftz.f64 	%fd72, %fd71;
	neg.f64 	%fd73, %fd71;
	fma.rn.f64 	%fd74, %fd73, %fd72, 0d3FF0000000000000;
	fma.rn.f64 	%fd75, %fd74, %fd74, %fd74;
	fma.rn.f64 	%fd76, %fd75, %fd72, %fd72;
	mul.f64 	%fd77, %fd70, %fd76;
	fma.rn.f64 	%fd78, %fd70, %fd76, %fd77;
	mul.f64 	%fd79, %fd78, %fd78;
	fma.rn.f64 	%fd80, %fd79, 0d3EB1380B3AE80F1E, 0d3ED0EE258B7A8B04;
	fma.rn.f64 	%fd81, %fd80, %fd79, 0d3EF3B2669F02676F;
	fma.rn.f64 	%fd82, %fd81, %fd79, 0d3F1745CBA9AB0956;
	fma.rn.f64 	%fd83, %fd82, %fd79, 0d3F3C71C72D1B5154;
	fma.rn.f64 	%fd84, %fd83, %fd79, 0d3F624924923BE72D;
	fma.rn.f64 	%fd85, %fd84, %fd79, 0d3F8999999999A3C4;
	fma.rn.f64 	%fd86, %fd85, %fd79, 0d3FB5555555555554;
	sub.f64 	%fd87, %fd70, %fd78;
	add.f64 	%fd88, %fd87, %fd87;
	neg.f64 	%fd89, %fd78;
	fma.rn.f64 	%fd90, %fd89, %fd70, %fd88;
	mul.f64 	%fd91, %fd76, %fd90;
	mul.f64 	%fd92, %fd79, %fd86;
	fma.rn.f64 	%fd93, %fd92, %fd78, %fd91;
	xor.b32  	%r73, %r90, -2147483648;
	mov.b32 	%r74, 1127219200;
	mov.b64 	%fd94, {%r73, %r74};
	mov.b32 	%r75, -2147483648;
	mov.b64 	%fd95, {%r75, %r74};
	sub.f64 	%fd96, %fd94, %fd95;
	fma.rn.f64 	%fd97, %fd96, 0d3FE62E42FEFA39EF, %fd78;
	fma.rn.f64 	%fd98, %fd96, 0dBFE62E42FEFA39EF, %fd97;
	sub.f64 	%fd99, %fd98, %fd78;
	sub.f64 	%fd100, %fd93, %fd99;
	fma.rn.f64 	%fd101, %fd96, 0d3C7ABC9E3B39803F, %fd100;
	add.f64 	%fd111, %fd97, %fd101;
	bra.uni 	$L__BB0_27;
$L__BB0_26:
	fma.rn.f64 	%fd69, %fd109, 0d7FF0000000000000, 0d7FF0000000000000;
	{
	.reg .b32 %temp; 
	mov.b64 	{%temp, %r65}, %fd109;
	}
	and.b32  	%r66, %r65, 2147483647;
	setp.eq.s32 	%p14, %r66, 0;
	selp.f64 	%fd111, 0dFFF0000000000000, %fd69, %p14;
$L__BB0_27:
	mul.f64 	%fd102, %fd111, 0d3C7777D0FFDA0D24;
	fma.rn.f64 	%fd103, %fd111, 0d3FF71547652B82FE, %fd102;
	cvt.rpi.f64.f64 	%fd104, %fd103;
	cvt.rzi.s32.f64 	%r76, %fd104;
	and.b32  	%r77, %r76, 1;
	setp.eq.b32 	%p16, %r77, 1;
	@%p16 bra 	$L__BB0_29;
	ld.shared.f64 	%fd112, [%r4];
	bra.uni 	$L__BB0_30;
$L__BB0_29:
	add.s32 	%r78, %r30, %r2;
	shl.b32 	%r79, %r78, 3;
	mov.u32 	%r80, buffer;
	add.s32 	%r81, %r80, %r79;
	ld.shared.f64 	%fd112, [%r81];
$L__BB0_30:
	cvta.to.global.u64 	%rd6, %rd2;
	mul.wide.u32 	%rd7, %r3, 8;
	add.s64 	%rd8, %rd6, %rd7;
	st.global.f64 	[%rd8], %fd112;
$L__BB0_31:
	ret;

}


// ===== COMPILED SASS (sm_100) =====

	.target	sm_100

	.elftype	@"ET_EXEC"


//--------------------- .note.nv.tkinfo           --------------------------
	.section	.note.nv.tkinfo,"",@"SHT_NOTE"
	.sectionflags	@"SHF_NOTE_NV_TKINFO"
	.tkinfo
        /*0018*/ 	.word	0x00000002
        /*0030*/ 	.string	""
        /*0030*/ 	.string	"ptxas"
        /*0030*/ 	.string	"Cuda compilation tools, release 13.0, V13.0.88"
        /*0030*/ 	.string	"Build cuda_13.0.r13.0/compiler.36424714_0"
        /*0030*/ 	.string	"-arch sm_100 -m 64 "



//--------------------- .note.nv.cuinfo           --------------------------
	.section	.note.nv.cuinfo,"",@"SHT_NOTE"
	.sectionflags	@"SHF_NOTE_NV_CUINFO"
        /*0018*/ 	.short	0x0002
        /*001a*/ 	.short	0x0064
        /*001c*/ 	.short	0x0082
	.zero		2


//--------------------- .nv.info                  --------------------------
	.section	.nv.info,"",@"SHT_CUDA_INFO"
	.align	4


	//----- nvinfo : EIATTR_REGCOUNT
	.align		4
        /*0000*/ 	.byte	0x04, 0x2f
        /*0002*/ 	.short	(.L_1 - .L_0)
	.align		4
.L_0:
        /*0004*/ 	.word	index@(_Z23Kogge_Stone_scan_kernelPdS_ji)
        /*0008*/ 	.word	0x00000019


	//----- nvinfo : EIATTR_FRAME_SIZE
	.align		4
.L_1:
        /*000c*/ 	.byte	0x04, 0x11
        /*000e*/ 	.short	(.L_3 - .L_2)
	.align		4
.L_2:
        /*0010*/ 	.word	index@(_Z23Kogge_Stone_scan_kernelPdS_ji)
        /*0014*/ 	.word	0x00000000


	//----- nvinfo : EIATTR_MIN_STACK_SIZE
	.align		4
.L_3:
        /*0018*/ 	.byte	0x04, 0x12
        /*001a*/ 	.short	(.L_5 - .L_4)
	.align		4
.L_4:
        /*001c*/ 	.word	index@(_Z23Kogge_Stone_scan_kernelPdS_ji)
        /*0020*/ 	.word	0x00000000
.L_5:


//--------------------- .nv.compat                --------------------------
	.section	.nv.compat,"",@"SHT_CUDA_COMPAT_INFO"
	.align	4
        /*0000*/ 	.byte	0x02, 0x09, 0x00, 0x00, 0x02, 0x02, 0x01, 0x00, 0x02, 0x05, 0x05, 0x00, 0x03, 0x07, 0x01, 0x01
        /*0010*/ 	.byte	0x02, 0x03, 0x00, 0x00, 0x02, 0x06, 0x01, 0x00, 0x04, 0x0b, 0x08, 0x00, 0x01, 0x00, 0x00, 0x00
        /*0020*/ 	.byte	0x00, 0x00, 0x00, 0x00


//--------------------- .nv.info._Z23Kogge_Stone_scan_kernelPdS_ji --------------------------
	.section	.nv.info._Z23Kogge_Stone_scan_kernelPdS_ji,"",@"SHT_CUDA_INFO"
	.sectionflags	@""
	.align	4


	//----- nvinfo : EIATTR_CUDA_API_VERSION
	.align		4
        /*0000*/ 	.byte	0x04, 0x37
        /*0002*/ 	.short	(.L_7 - .L_6)
.L_6:
        /*0004*/ 	.word	0x00000082


	//----- nvinfo : EIATTR_KPARAM_INFO
	.align		4
.L_7:
        /*0008*/ 	.byte	0x04, 0x17
        /*000a*/ 	.short	(.L_9 - .L_8)
.L_8:
        /*000c*/ 	.word	0x00000000
        /*0010*/ 	.short	0x0003
        /*0012*/ 	.short	0x0014
        /*0014*/ 	.byte	0x00, 0xf0, 0x11, 0x00


	//----- nvinfo : EIATTR_KPARAM_INFO
	.align		4
.L_9:
        /*0018*/ 	.byte	0x04, 0x17
        /*001a*/ 	.short	(.L_11 - .L_10)
.L_10:
        /*001c*/ 	.word	0x00000000
        /*0020*/ 	.short	0x0002
        /*0022*/ 	.short	0x0010
        /*0024*/ 	.byte	0x00, 0xf0, 0x11, 0x00


	//----- nvinfo : EIATTR_KPARAM_INFO
	.align		4
.L_11:
        /*0028*/ 	.byte	0x04, 0x17
        /*002a*/ 	.short	(.L_13 - .L_12)
.L_12:
        /*002c*/ 	.word	0x00000000
        /*0030*/ 	.short	0x0001
        /*0032*/ 	.short	0x0008
        /*0034*/ 	.byte	0x00, 0xf5, 0x21, 0x00


	//----- nvinfo : EIATTR_KPARAM_INFO
	.align		4
.L_13:
        /*0038*/ 	.byte	0x04, 0x17
        /*003a*/ 	.short	(.L_15 - .L_14)
.L_14:
        /*003c*/ 	.word	0x00000000
        /*0040*/ 	.short	0x0000
        /*0042*/ 	.short	0x0000
        /*0044*/ 	.byte	0x00, 0xf5, 0x21, 0x00


	//----- nvinfo : EIATTR_SPARSE_MMA_MASK
	.align		4
.L_15:
        /*0048*/ 	.byte	0x03, 0x50
        /*004a*/ 	.short	0x0000


	//----- nvinfo : EIATTR_MAXREG_COUNT
	.align		4
        /*004c*/ 	.byte	0x03, 0x1b
        /*004e*/ 	.short	0x00ff


	//----- nvinfo : EIATTR_NUM_BARRIERS
	.align		4
        /*0050*/ 	.byte	0x02, 0x4c
        /*0052*/ 	.byte	0x01
	.zero		1


	//----- nvinfo : EIATTR_MERCURY_ISA_VERSION
	.align		4
        /*0054*/ 	.byte	0x03, 0x5f
        /*0056*/ 	.short	0x0101


	//----- nvinfo : EIATTR_VRC_CTA_INIT_COUNT
	.align		4
        /*0058*/ 	.byte	0x02, 0x4a
	.zero		1
	.zero		1


	//----- nvinfo : EIATTR_EXIT_INSTR_OFFSETS
	.align		4
        /*005c*/ 	.byte	0x04, 0x1c
        /*005e*/ 	.short	(.L_17 - .L_16)


	//   ....[0]....
.L_16:
        /*0060*/ 	.word	0x000008f0


	//   ....[1]....
        /*0064*/ 	.word	0x00000f80


	//----- nvinfo : EIATTR_CBANK_PARAM_SIZE
	.align		4
.L_17:
        /*0068*/ 	.byte	0x03, 0x19
        /*006a*/ 	.short	0x0018


	//----- nvinfo : EIATTR_PARAM_CBANK
	.align		4
        /*006c*/ 	.byte	0x04, 0x0a
        /*006e*/ 	.short	(.L_19 - .L_18)
	.align		4
.L_18:
        /*0070*/ 	.word	index@(.nv.constant0._Z23Kogge_Stone_scan_kernelPdS_ji)
        /*0074*/ 	.short	0x0380
        /*0076*/ 	.short	0x0018


	//----- nvinfo : EIATTR_SW_WAR
	.align		4
.L_19:
        /*0078*/ 	.byte	0x04, 0x36
        /*007a*/ 	.short	(.L_21 - .L_20)
.L_20:
        /*007c*/ 	.word	0x00000008
.L_21:


//--------------------- .nv.callgraph             --------------------------
	.section	.nv.callgraph,"",@"SHT_CUDA_CALLGRAPH"
	.align	4
	.sectionentsize	8
	.align		4
        /*0000*/ 	.word	0x00000000
	.align		4
        /*0004*/ 	.word	0xffffffff
	.align		4
        /*0008*/ 	.word	0x00000000
	.align		4
        /*000c*/ 	.word	0xfffffffe
	.align		4
        /*0010*/ 	.word	0x00000000
	.align		4
        /*0014*/ 	.word	0xfffffffd
	.align		4
        /*0018*/ 	.word	0x00000000
	.align		4
        /*001c*/ 	.word	0xfffffffc


//--------------------- .text._Z23Kogge_Stone_scan_kernelPdS_ji --------------------------
	.section	.text._Z23Kogge_Stone_scan_kernelPdS_ji,"ax",@progbits
	.align	128
        .global         _Z23Kogge_Stone_scan_kernelPdS_ji
        .type           _Z23Kogge_Stone_scan_kernelPdS_ji,@function
        .size           _Z23Kogge_Stone_scan_kernelPdS_ji,(.L_x_10 - _Z23Kogge_Stone_scan_kernelPdS_ji)
        .other          _Z23Kogge_Stone_scan_kernelPdS_ji,@"STO_CUDA_ENTRY STV_DEFAULT"
_Z23Kogge_Stone_scan_kernelPdS_ji:
.text._Z23Kogge_Stone_scan_kernelPdS_ji:
[----:B------:R-:W-:Y:S01]  /*0000*/  LDC R1, c[0x0][0x37c] ;  /* 0x0000df00ff017b82 */ /* 0x000fe20000000800 */
[----:B------:R-:W0:Y:S07]  /*0010*/  S2R R0, SR_TID.X ;  /* 0x0000000000007919 */ /* 0x000e2e0000002100 */
[----:B------:R-:W0:Y:S01]  /*0020*/  S2UR UR4, SR_CTAID.X ;  /* 0x00000000000479c3 */ /* 0x000e220000002500 */
[----:B------:R-:W1:Y:S01]  /*0030*/  LDCU UR5, c[0x0][0x390] ;  /* 0x00007200ff0577ac */ /* 0x000e620008000800 */
[----:B------:R-:W-:Y:S01]  /*0040*/  CS2R R2, SRZ ;  /* 0x0000000000027805 */ /* 0x000fe2000001ff00 */
[----:B------:R-:W2:Y:S05]  /*0050*/  LDCU.64 UR6, c[0x0][0x358] ;  /* 0x00006b00ff0677ac */ /* 0x000eaa0008000a00 */
[----:B------:R-:W0:Y:S02]  /*0060*/  LDC R17, c[0x0][0x360] ;  /* 0x0000d800ff117b82 */ /* 0x000e240000000800 */
[----:B0-----:R-:W-:-:S05]  /*0070*/  IMAD R16, R17, UR4, R0 ;  /* 0x0000000411107c24 */ /* 0x001fca000f8e0200 */
[----:B-1----:R-:W-:-:S13]  /*0080*/  ISETP.GE.U32.AND P0, PT, R16, UR5, PT ;  /* 0x0000000510007c0c */ /* 0x002fda000bf06070 */
[----:B------:R-:W0:Y:S02]  /*0090*/  @!P0 LDC.64 R4, c[0x0][0x380] ;  /* 0x0000e000ff048b82 */ /* 0x000e240000000a00 */
[----:B0-----:R-:W-:-:S05]  /*00a0*/  @!P0 IMAD.WIDE.U32 R4, R16, 0x8, R4 ;  /* 0x0000000810048825 */ /* 0x001fca00078e0004 */
[----:B--2---:R-:W2:Y:S01]  /*00b0*/  @!P0 LDG.E.64 R2, desc[UR6][R4.64] ;  /* 0x0000000604028981 */ /* 0x004ea2000c1e1b00 */
[----:B------:R-:W0:Y:S01]  /*00c0*/  S2UR UR5, SR_CgaCtaId ;  /* 0x00000000000579c3 */ /* 0x000e220000008800 */
[----:B------:R-:W-:Y:S01]  /*00d0*/  UMOV UR4, 0x400 ;  /* 0x0000040000047882 */ /* 0x000fe20000000000 */
[----:B------:R-:W-:Y:S01]  /*00e0*/  ISETP.GE.U32.AND P0, PT, R17, 0x2, PT ;  /* 0x000000021100780c */ /* 0x000fe20003f06070 */
[----:B0-----:R-:W-:-:S06]  /*00f0*/  ULEA UR4, UR5, UR4, 0x18 ;  /* 0x0000000405047291 */ /* 0x001fcc000f8ec0ff */
[----:B------:R-:W-:-:S05]  /*0100*/  LEA R18, R0, UR4, 0x3 ;  /* 0x0000000400127c11 */ /* 0x000fca000f8e18ff */
[----:B--2---:R0:W-:Y:S01]  /*0110*/  STS.64 [R18], R2 ;  /* 0x0000000212007388 */ /* 0x0041e20000000a00 */
[----:B------:R-:W-:Y:S05]  /*0120*/  @!P0 BRA `(.L_x_0) ;  /* 0x0000000400e88947 */ /* 0x000fea0003800000 */
[----:B------:R-:W1:Y:S02]  /*0130*/  LDCU UR5, c[0x0][0x394] ;  /* 0x00007280ff0577ac */ /* 0x000e640008000800 */
[----:B-1----:R-:W-:Y:S01]  /*0140*/  VIADD R22, R0, UR5 ;  /* 0x0000000500167c36 */ /* 0x002fe20008000000 */
[----:B------:R-:W-:-:S04]  /*0150*/  UMOV UR5, 0x1 ;  /* 0x0000000100057882 */ /* 0x000fc80000000000 */
[----:B------:R-:W-:-:S07]  /*0160*/  LEA R19, R22, UR4, 0x3 ;  /* 0x0000000416137c11 */ /* 0x000fce000f8e18ff */
.L_x_5:
[----:B0-----:R-:W0:Y:S01]  /*0170*/  I2F.F64.U32 R2, UR5 ;  /* 0x0000000500027d12 */ /* 0x001e220008201800 */
[----:B------:R-:W-:Y:S06]  /*0180*/  BAR.SYNC.DEFER_BLOCKING 0x0 ;  /* 0x0000000000007b1d */ /* 0x000fec0000010000 */
[----:B01----:R-:W-:-:S10]  /*0190*/  DADD R4, R2, 0.5 ;  /* 0x3fe0000002047429 */ /* 0x003fd40000000000 */
[----:B------:R-:W-:Y:S01]  /*01a0*/  ISETP.GT.AND P0, PT, R5, 0xfffff, PT ;  /* 0x000fffff0500780c */ /* 0x000fe20003f04270 */
[--C-:B------:R-:W-:Y:S02]  /*01b0*/  IMAD.MOV.U32 R6, RZ, RZ, R4.reuse ;  /* 0x000000ffff067224 */ /* 0x100fe400078e0004 */
[--C-:B------:R-:W-:Y:S02]  /*01c0*/  IMAD.MOV.U32 R7, RZ, RZ, R5.reuse ;  /* 0x000000ffff077224 */ /* 0x100fe400078e0005 */
[----:B------:R-:W-:Y:S02]  /*01d0*/  IMAD.MOV.U32 R3, RZ, RZ, R5 ;  /* 0x000000ffff037224 */ /* 0x000fe400078e0005 */
[----:B------:R-:W-:-:S06]  /*01e0*/  IMAD.MOV.U32 R12, RZ, RZ, R4 ;  /* 0x000000ffff0c7224 */ /* 0x000fcc00078e0004 */
[----:B------:R-:W-:-:S10]  /*01f0*/  @!P0 DMUL R6, R6, 1.80143985094819840000e+16 ;  /* 0x4350000006068828 */ /* 0x000fd40000000000 */
[----:B------:R-:W-:Y:S01]  /*0200*/  @!P0 IMAD.MOV.U32 R3, RZ, RZ, R7 ;  /* 0x000000ffff038224 */ /* 0x000fe200078e0007 */
[----:B------:R-:W-:-:S03]  /*0210*/  @!P0 MOV R12, R6 ;  /* 0x00000006000c8202 */ /* 0x000fc60000000f00 */
[----:B------:R-:W-:-:S05]  /*0220*/  VIADD R2, R3, 0xffffffff ;  /* 0xffffffff03027836 */ /* 0x000fca0000000000 */
[----:B------:R-:W-:Y:S01]  /*0230*/  ISETP.GT.U32.AND P1, PT, R2, 0x7feffffe, PT ;  /* 0x7feffffe0200780c */ /* 0x000fe20003f24070 */
[----:B------:R-:W-:Y:S02]  /*0240*/  IMAD.MOV.U32 R2, RZ, RZ, -0x3ff ;  /* 0xfffffc01ff027424 */ /* 0x000fe400078e00ff */
[----:B------:R-:W-:-:S10]  /*0250*/  @!P0 IMAD.MOV.U32 R2, RZ, RZ, -0x435 ;  /* 0xfffffbcbff028424 */ /* 0x000fd400078e00ff */
[----:B------:R-:W-:Y:S05]  /*0260*/  @P1 BRA `(.L_x_1) ;  /* 0x0000000400001947 */ /* 0x000fea0003800000 */
[C---:B------:R-:W-:Y:S01]  /*0270*/  LOP3.LUT R4, R3.reuse, 0xfffff, RZ, 0xc0, !PT ;  /* 0x000fffff03047812 */ /* 0x040fe200078ec0ff */
[----:B------:R-:W-:Y:S01]  /*0280*/  IMAD.MOV.U32 R8, RZ, RZ, RZ ;  /* 0x000000ffff087224 */ /* 0x000fe200078e00ff */
[----:B------:R-:W-:Y:S01]  /*0290*/  UMOV UR8, 0x3ae80f1e ;  /* 0x3ae80f1e00087882 */ /* 0x000fe20000000000 */
[----:B------:R-:W-:Y:S01]  /*02a0*/  IMAD.MOV.U32 R14, RZ, RZ, -0x748574fc ;  /* 0x8b7a8b04ff0e7424 */ /* 0x000fe200078e00ff */
[----:B------:R-:W-:Y:S01]  /*02b0*/  LOP3.LUT R13, R4, 0x3ff00000, RZ, 0xfc, !PT ;  /* 0x3ff00000040d7812 */ /* 0x000fe200078efcff */
[----:B------:R-:W-:Y:S01]  /*02c0*/  IMAD.MOV.U32 R15, RZ, RZ, 0x3ed0ee25 ;  /* 0x3ed0ee25ff0f7424 */ /* 0x000fe200078e00ff */
[----:B------:R-:W-:Y:S01]  /*02d0*/  UMOV UR9, 0x3eb1380b ;  /* 0x3eb1380b00097882 */ /* 0x000fe20000000000 */
[----:B------:R-:W-:Y:S01]  /*02e0*/  LEA.HI R2, R3, R2, RZ, 0xc ;  /* 0x0000000203027211 */ /* 0x000fe200078f60ff */
[----:B------:R-:W-:Y:S01]  /*02f0*/  IMAD.MOV.U32 R3, RZ, RZ, 0x43300000 ;  /* 0x43300000ff037424 */ /* 0x000fe200078e00ff */
[----:B------:R-:W-:Y:S01]  /*0300*/  ISETP.GE.U32.AND P0, PT, R13, 0x3ff6a09f, PT ;  /* 0x3ff6a09f0d00780c */ /* 0x000fe20003f06070 */
[----:B------:R-:W-:Y:S01]  /*0310*/  UMOV UR10, 0x80000000 ;  /* 0x80000000000a7882 */ /* 0x000fe20000000000 */
[----:B------:R-:W-:-:S11]  /*0320*/  UMOV UR11, 0x43300000 ;  /* 0x43300000000b7882 */ /* 0x000fd60000000000 */
[----:B------:R-:W-:Y:S02]  /*0330*/  @P0 VIADD R5, R13, 0xfff00000 ;  /* 0xfff000000d050836 */ /* 0x000fe40000000000 */
[----:B------:R-:W-:Y:S02]  /*0340*/  @P0 VIADD R2, R2, 0x1 ;  /* 0x0000000102020836 */ /* 0x000fe40000000000 */
[----:B------:R-:W-:-:S03]  /*0350*/  @P0 IMAD.MOV.U32 R13, RZ, RZ, R5 ;  /* 0x000000ffff0d0224 */ /* 0x000fc600078e0005 */
[----:B------:R-:W-:-:S03]  /*0360*/  LOP3.LUT R2, R2, 0x80000000, RZ, 0x3c, !PT ;  /* 0x8000000002027812 */ /* 0x000fc600078e3cff */
[C---:B------:R-:W-:Y:S02]  /*0370*/  DADD R10, R12.reuse, 1 ;  /* 0x3ff000000c0a7429 */ /* 0x040fe40000000000 */
[----:B------:R-:W-:Y:S02]  /*0380*/  DADD R12, R12, -1 ;  /* 0xbff000000c0c7429 */ /* 0x000fe40000000000 */
[----:B------:R-:W-:Y:S01]  /*0390*/  DADD R2, R2, -UR10 ;  /* 0x8000000a02027e29 */ /* 0x000fe20008000000 */
[----:B------:R-:W-:Y:S01]  /*03a0*/  UMOV UR10, 0xfefa39ef ;  /* 0xfefa39ef000a7882 */ /* 0x000fe20000000000 */
[----:B------:R-:W0:Y:S01]  /*03b0*/  MUFU.RCP64H R9, R11 ;  /* 0x0000000b00097308 */ /* 0x000e220000001800 */
[----:B------:R-:W-:Y:S01]  /*03c0*/  UMOV UR11, 0x3fe62e42 ;  /* 0x3fe62e42000b7882 */ /* 0x000fe20000000000 */
[----:B0-----:R-:W-:-:S08]  /*03d0*/  DFMA R4, -R10, R8, 1 ;  /* 0x3ff000000a04742b */ /* 0x001fd00000000108 */
[----:B------:R-:W-:-:S08]  /*03e0*/  DFMA R4, R4, R4, R4 ;  /* 0x000000040404722b */ /* 0x000fd00000000004 */
[----:B------:R-:W-:-:S08]  /*03f0*/  DFMA R8, R8, R4, R8 ;  /* 0x000000040808722b */ /* 0x000fd00000000008 */
[----:B------:R-:W-:-:S08]  /*0400*/  DMUL R4, R12, R8 ;  /* 0x000000080c047228 */ /* 0x000fd00000000000 */
[----:B------:R-:W-:-:S08]  /*0410*/  DFMA R4, R12, R8, R4 ;  /* 0x000000080c04722b */ /* 0x000fd00000000004 */
[----:B------:R-:W-:-:S08]  /*0420*/  DMUL R6, R4, R4 ;  /* 0x0000000404067228 */ /* 0x000fd00000000000 */
[----:B------:R-:W-:Y:S01]  /*0430*/  DFMA R10, R6, UR8, R14 ;  /* 0x00000008060a7c2b */ /* 0x000fe2000800000e */
[----:B------:R-:W-:Y:S01]  /*0440*/  UMOV UR8, 0x9f02676f ;  /* 0x9f02676f00087882 */ /* 0x000fe20000000000 */
[----:B------:R-:W-:Y:S01]  /*0450*/  UMOV UR9, 0x3ef3b266 ;  /* 0x3ef3b26600097882 */ /* 0x000fe20000000000 */
[----:B------:R-:W-:-:S05]  /*0460*/  DADD R14, R12, -R4 ;  /* 0x000000000c0e7229 */ /* 0x000fca0000000804 */
[----:B------:R-:W-:Y:S01]  /*0470*/  DFMA R10, R6, R10, UR8 ;  /* 0x00000008060a7e2b */ /* 0x000fe2000800000a */
[----:B------:R-:W-:Y:S01]  /*0480*/  UMOV UR8, 0xa9ab0956 ;  /* 0xa9ab095600087882 */ /* 0x000fe20000000000 */
[----:B------:R-:W-:Y:S01]  /*0490*/  UMOV UR9, 0x3f1745cb ;  /* 0x3f1745cb00097882 */ /* 0x000fe20000000000 */
[----:B------:R-:W-:-:S05]  /*04a0*/  DADD R14, R14, R14 ;  /* 0x000000000e0e7229 */ /* 0x000fca000000000e */
[----:B------:R-:W-:Y:S01]  /*04b0*/  DFMA R10, R6, R10, UR8 ;  /* 0x00000008060a7e2b */ /* 0x000fe2000800000a */
[----:B------:R-:W-:Y:S01]  /*04c0*/  UMOV UR8, 0x2d1b5154 ;  /* 0x2d1b515400087882 */ /* 0x000fe20000000000 */
[----:B------:R-:W-:Y:S01]  /*04d0*/  UMOV UR9, 0x3f3c71c7 ;  /* 0x3f3c71c700097882 */ /* 0x000fe20000000000 */
[----:B------:R-:W-:Y:S02]  /*04e0*/  DFMA R12, R12, -R4, R14 ;  /* 0x800000040c0c722b */ /* 0x000fe4000000000e */
[----:B------:R-:W-:-:S03]  /*04f0*/  DFMA R14, R2, UR10, R4 ;  /* 0x0000000a020e7c2b */ /* 0x000fc60008000004 */
[----:B------:R-:W-:Y:S01]  /*0500*/  DFMA R10, R6, R10, UR8 ;  /* 0x00000008060a7e2b */ /* 0x000fe2000800000a */
[----:B------:R-:W-:Y:S01]  /*0510*/  UMOV UR8, 0x923be72d ;  /* 0x923be72d00087882 */ /* 0x000fe20000000000 */
[----:B------:R-:W-:Y:S01]  /*0520*/  UMOV UR9, 0x3f624924 ;  /* 0x3f62492400097882 */ /* 0x000fe20000000000 */
[----:B------:R-:W-:-:S05]  /*0530*/  DMUL R12, R8, R12 ;  /* 0x0000000c080c7228 */ /* 0x000fca0000000000 */
[----:B------:R-:W-:Y:S01]  /*0540*/  DFMA R10, R6, R10, UR8 ;  /* 0x00000008060a7e2b */ /* 0x000fe2000800000a */
[----:B------:R-:W-:Y:S01]  /*0550*/  UMOV UR8, 0x9999a3c4 ;  /* 0x9999a3c400087882 */ /* 0x000fe20000000000 */
[----:B------:R-:W-:-:S06]  /*0560*/  UMOV UR9, 0x3f899999 ;  /* 0x3f89999900097882 */ /* 0x000fcc0000000000 */
[----:B------:R-:W-:Y:S01]  /*0570*/  DFMA R10, R6, R10, UR8 ;  /* 0x00000008060a7e2b */ /* 0x000fe2000800000a */
[----:B------:R-:W-:Y:S01]  /*0580*/  UMOV UR8, 0x55555554 ;  /* 0x5555555400087882 */ /* 0x000fe20000000000 */
[----:B------:R-:W-:-:S06]  /*0590*/  UMOV UR9, 0x3fb55555 ;  /* 0x3fb5555500097882 */ /* 0x000fcc0000000000 */
[----:B------:R-:W-:Y:S01]  /*05a0*/  DFMA R20, R6, R10, UR8 ;  /* 0x0000000806147e2b */ /* 0x000fe2000800000a */
[----:B------:R-:W-:Y:S01]  /*05b0*/  UMOV UR8, 0xfefa39ef ;  /* 0xfefa39ef00087882 */ /* 0x000fe20000000000 */
[----:B------:R-:W-:Y:S02]  /*05c0*/  UMOV UR9, 0x3fe62e42 ;  /* 0x3fe62e4200097882 */ /* 0x000fe40000000000 */
[----:B------:R-:W-:Y:S01]  /*05d0*/  DFMA R10, R2, -UR8, R14 ;  /* 0x80000008020a7c2b */ /* 0x000fe2000800000e */
[----:B------:R-:W-:Y:S01]  /*05e0*/  UMOV UR8, 0x3b39803f ;  /* 0x3b39803f00087882 */ /* 0x000fe20000000000 */
[----:B------:R-:W-:Y:S02]  /*05f0*/  UMOV UR9, 0x3c7abc9e ;  /* 0x3c7abc9e00097882 */ /* 0x000fe40000000000 */
[----:B------:R-:W-:-:S04]  /*0600*/  DMUL R20, R6, R20 ;  /* 0x0000001406147228 */ /* 0x000fc80000000000 */
[----:B------:R-:W-:-:S04]  /*0610*/  DADD R10, -R4, R10 ;  /* 0x00000000040a7229 */ /* 0x000fc8000000010a */
[----:B------:R-:W-:-:S08]  /*0620*/  DFMA R12, R4, R20, R12 ;  /* 0x00000014040c722b */ /* 0x000fd0000000000c */
[----:B------:R-:W-:-:S08]  /*0630*/  DADD R10, R12, -R10 ;  /* 0x000000000c0a7229 */ /* 0x000fd0000000080a */
[----:B------:R-:W-:-:S08]  /*0640*/  DFMA R10, R2, UR8, R10 ;  /* 0x00000008020a7c2b */ /* 0x000fd0000800000a */
[----:B------:R-:W-:Y:S01]  /*0650*/  DADD R10, R14, R10 ;  /* 0x000000000e0a7229 */ /* 0x000fe2000000000a */
[----:B------:R-:W-:Y:S10]  /*0660*/  BRA `(.L_x_2) ;  /* 0x0000000000187947 */ /* 0x000ff40003800000 */
.L_x_1:
[----:B------:R-:W-:Y:S01]  /*0670*/  MOV R2, 0x0 ;  /* 0x0000000000027802 */ /* 0x000fe20000000f00 */
[----:B------:R-:W-:Y:S01]  /*0680*/  IMAD.MOV.U32 R3, RZ, RZ, 0x7ff00000 ;  /* 0x7ff00000ff037424 */ /* 0x000fe200078e00ff */
[----:B------:R-:W-:-:S05]  /*0690*/  LOP3.LUT P0, RZ, R7, 0x7fffffff, RZ, 0xc0, !PT ;  /* 0x7fffffff07ff7812 */ /* 0x000fca000780c0ff */
[----:B------:R-:W-:-:S10]  /*06a0*/  DFMA R2, R6, R2, +INF ;  /* 0x7ff000000602742b */ /* 0x000fd40000000002 */
[----:B------:R-:W-:Y:S02]  /*06b0*/  FSEL R10, R2, RZ, P0 ;  /* 0x000000ff020a7208 */ /* 0x000fe40000000000 */
[----:B------:R-:W-:-:S07]  /*06c0*/  FSEL R11, R3, -QNAN , P0 ;  /* 0xfff00000030b7808 */ /* 0x000fce0000000000 */
.L_x_2:
[----:B------:R-:W-:Y:S01]  /*06d0*/  UMOV UR8, 0xffda0d24 ;  /* 0xffda0d2400087882 */ /* 0x000fe20000000000 */
[----:B------:R-:W-:Y:S02]  /*06e0*/  UMOV UR9, 0x3c7777d0 ;  /* 0x3c7777d000097882 */ /* 0x000fe40000000000 */
[----:B------:R-:W-:Y:S01]  /*06f0*/  DMUL R2, R10, UR8 ;  /* 0x000000080a027c28 */ /* 0x000fe20008000000 */
[----:B------:R-:W-:Y:S01]  /*0700*/  UMOV UR8, 0x652b82fe ;  /* 0x652b82fe00087882 */ /* 0x000fe20000000000 */
[----:B------:R-:W-:-:S06]  /*0710*/  UMOV UR9, 0x3ff71547 ;  /* 0x3ff7154700097882 */ /* 0x000fcc0000000000 */
[----:B------:R-:W-:-:S10]  /*0720*/  DFMA R2, R10, UR8, R2 ;  /* 0x000000080a027c2b */ /* 0x000fd40008000002 */
[----:B------:R-:W0:Y:S02]  /*0730*/  F2I.F64.TRUNC R2, R2 ;  /* 0x0000000200027311 */ /* 0x000e24000030d100 */
[----:B0-----:R-:W-:-:S04]  /*0740*/  LOP3.LUT R4, R2, 0x1, RZ, 0xc0, !PT ;  /* 0x0000000102047812 */ /* 0x001fc800078ec0ff */
[----:B------:R-:W-:-:S13]  /*0750*/  ISETP.NE.U32.AND P0, PT, R4, 0x1, PT ;  /* 0x000000010400780c */ /* 0x000fda0003f05070 */
[----:B------:R-:W-:Y:S05]  /*0760*/  @!P0 BRA `(.L_x_3) ;  /* 0x0000000000288947 */ /* 0x000fea0003800000 */
[----:B------:R-:W-:-:S13]  /*0770*/  ISETP.GE.U32.AND P0, PT, R0, UR5, PT ;  /* 0x0000000500007c0c */ /* 0x000fda000bf06070 */
[----:B------:R-:W-:-:S05]  /*0780*/  @P0 VIADD R2, R0, -UR5 ;  /* 0x8000000500020c36 */ /* 0x000fca0008000000 */
[----:B------:R-:W-:Y:S02]  /*0790*/  @P0 LEA R6, R2, UR4, 0x3 ;  /* 0x0000000402060c11 */ /* 0x000fe4000f8e18ff */
[----:B------:R-:W-:Y:S04]  /*07a0*/  @P0 LDS.64 R2, [R18] ;  /* 0x0000000012020984 */ /* 0x000fe80000000a00 */
[----:B------:R-:W0:Y:S02]  /*07b0*/  @P0 LDS.64 R4, [R6] ;  /* 0x0000000006040984 */ /* 0x000e240000000a00 */
[----:B0-----:R-:W-:-:S07]  /*07c0*/  @P0 DADD R2, R2, R4 ;  /* 0x0000000002020229 */ /* 0x001fce0000000004 */
[----:B------:R-:W-:Y:S04]  /*07d0*/  @P0 STS.64 [R19], R2 ;  /* 0x0000000213000388 */ /* 0x000fe80000000a00 */
[----:B------:R-:W0:Y:S04]  /*07e0*/  @!P0 LDS.64 R4, [R18] ;  /* 0x0000000012048984 */ /* 0x000e280000000a00 */
[----:B0-----:R0:W-:Y:S01]  /*07f0*/  @!P0 STS.64 [R19], R4 ;  /* 0x0000000413008388 */ /* 0x0011e20000000a00 */
[----:B------:R-:W-:Y:S05]  /*0800*/  BRA `(.L_x_4) ;  /* 0x0000000000247947 */ /* 0x000fea0003800000 */
.L_x_3:
[----:B------:R-:W-:-:S13]  /*0810*/  ISETP.GE.U32.AND P0, PT, R0, UR5, PT ;  /* 0x0000000500007c0c */ /* 0x000fda000bf06070 */
[----:B------:R-:W-:Y:S01]  /*0820*/  @P0 VIADD R2, R22, -UR5 ;  /* 0x8000000516020c36 */ /* 0x000fe20008000000 */
[----:B------:R-:W-:Y:S04]  /*0830*/  @P0 LDS.64 R4, [R19] ;  /* 0x0000000013040984 */ /* 0x000fe80000000a00 */
[----:B------:R-:W-:-:S05]  /*0840*/  @P0 LEA R6, R2, UR4, 0x3 ;  /* 0x0000000402060c11 */ /* 0x000fca000f8e18ff */
[----:B------:R-:W0:Y:S02]  /*0850*/  @P0 LDS.64 R2, [R6] ;  /* 0x0000000006020984 */ /* 0x000e240000000a00 */
[----:B0-----:R-:W-:-:S07]  /*0860*/  @P0 DADD R2, R2, R4 ;  /* 0x0000000002020229 */ /* 0x001fce0000000004 */
[----:B------:R-:W-:Y:S04]  /*0870*/  @P0 STS.64 [R18], R2 ;  /* 0x0000000212000388 */ /* 0x000fe80000000a00 */
[----:B------:R-:W0:Y:S04]  /*0880*/  @!P0 LDS.64 R4, [R19] ;  /* 0x0000000013048984 */ /* 0x000e280000000a00 */
[----:B0-----:R1:W-:Y:S02]  /*0890*/  @!P0 STS.64 [R18], R4 ;  /* 0x0000000412008388 */ /* 0x0013e40000000a00 */
.L_x_4:
[----:B------:R-:W-:-:S06]  /*08a0*/  USHF.L.U32 UR5, UR5, 0x1, URZ ;  /* 0x0000000105057899 */ /* 0x000fcc00080006ff */
[----:B------:R-:W-:-:S13]  /*08b0*/  ISETP.LE.U32.AND P0, PT, R17, UR5, PT ;  /* 0x0000000511007c0c */ /* 0x000fda000bf03070 */
[----:B------:R-:W-:Y:S05]  /*08c0*/  @!P0 BRA `(.L_x_5) ;  /* 0xfffffff800288947 */ /* 0x000fea000383ffff */
.L_x_0:
[----:B------:R-:W2:Y:S02]  /*08d0*/  LDCU UR4, c[0x0][0x390] ;  /* 0x00007200ff0477ac */ /* 0x000ea40008000800 */
[----:B--2---:R-:W-:-:S13]  /*08e0*/  ISETP.GE.U32.AND P0, PT, R16, UR4, PT ;  /* 0x0000000410007c0c */ /* 0x004fda000bf06070 */
[----:B------:R-:W-:Y:S05]  /*08f0*/  @P0 EXIT ;  /* 0x000000000000094d */ /* 0x000fea0003800000 */
[----:B01----:R-:W0:Y:S02]  /*0900*/  I2F.F64.U32 R4, UR4 ;  /* 0x0000000400047d12 */ /* 0x003e240008201800 */
[----:B0-----:R-:W-:Y:S01]  /*0910*/  ISETP.GT.AND P0, PT, R5, 0xfffff, PT ;  /* 0x000fffff0500780c */ /* 0x001fe20003f04270 */
[----:B------:R-:W-:Y:S02]  /*0920*/  IMAD.MOV.U32 R6, RZ, RZ, R4 ;  /* 0x000000ffff067224 */ /* 0x000fe400078e0004 */
[--C-:B------:R-:W-:Y:S02]  /*0930*/  IMAD.MOV.U32 R7, RZ, RZ, R5.reuse ;  /* 0x000000ffff077224 */ /* 0x100fe400078e0005 */
[----:B------:R-:W-:-:S08]  /*0940*/  IMAD.MOV.U32 R3, RZ, RZ, R5 ;  /* 0x000000ffff037224 */ /* 0x000fd000078e0005 */
[----:B------:R-:W-:-:S10]  /*0950*/  @!P0 DMUL R6, R6, 1.80143985094819840000e+16 ;  /* 0x4350000006068828 */ /* 0x000fd40000000000 */
[----:B------:R-:W-:Y:S02]  /*0960*/  @!P0 IMAD.MOV.U32 R3, RZ, RZ, R7 ;  /* 0x000000ffff038224 */ /* 0x000fe400078e0007 */
[----:B------:R-:W-:-:S03]  /*0970*/  @!P0 IMAD.MOV.U32 R4, RZ, RZ, R6 ;  /* 0x000000ffff048224 */ /* 0x000fc600078e0006 */
[----:B------:R-:W-:-:S04]  /*0980*/  IADD3 R2, PT, PT, R3, -0x1, RZ ;  /* 0xffffffff03027810 */ /* 0x000fc80007ffe0ff */
[----:B------:R-:W-:Y:S01]  /*0990*/  ISETP.GT.U32.AND P1, PT, R2, 0x7feffffe, PT ;  /* 0x7feffffe0200780c */ /* 0x000fe20003f24070 */
[----:B------:R-:W-:Y:S02]  /*09a0*/  IMAD.MOV.U32 R2, RZ, RZ, -0x3ff ;  /* 0xfffffc01ff027424 */ /* 0x000fe400078e00ff */
[----:B------:R-:W-:-:S10]  /*09b0*/  @!P0 IMAD.MOV.U32 R2, RZ, RZ, -0x435 ;  /* 0xfffffbcbff028424 */ /* 0x000fd400078e00ff */
[----:B------:R-:W-:Y:S05]  /*09c0*/  @P1 BRA `(.L_x_6) ;  /* 0x0000000400001947 */ /* 0x000fea0003800000 */
[----:B------:R-:W-:Y:S01]  /*09d0*/  LOP3.LUT R5, R3, 0xfffff, RZ, 0xc0, !PT ;  /* 0x000fffff03057812 */ /* 0x000fe200078ec0ff */
[----:B------:R-:W-:Y:S01]  /*09e0*/  IMAD.MOV.U32 R6, RZ, RZ, RZ ;  /* 0x000000ffff067224 */ /* 0x000fe200078e00ff */
[----:B------:R-:W-:Y:S01]  /*09f0*/  MOV R15, 0x3ed0ee25 ;  /* 0x3ed0ee25000f7802 */ /* 0x000fe20000000f00 */
[----:B------:R-:W-:Y:S01]  /*0a00*/  IMAD.MOV.U32 R14, RZ, RZ, -0x748574fc ;  /* 0x8b7a8b04ff0e7424 */ /* 0x000fe200078e00ff */
[----:B------:R-:W-:Y:S01]  /*0a10*/  LOP3.LUT R5, R5, 0x3ff00000, RZ, 0xfc, !PT ;  /* 0x3ff0000005057812 */ /* 0x000fe200078efcff */
[----:B------:R-:W-:Y:S01]  /*0a20*/  UMOV UR4, 0x3ae80f1e ;  /* 0x3ae80f1e00047882 */ /* 0x000fe20000000000 */
        /* <DEDUP_REMOVED lines=11> */
[----:B------:R-:W-:-:S04]  /*0ae0*/  DADD R4, R4, -1 ;  /* 0xbff0000004047429 */ /* 0x000fc80000000000 */
[----:B------:R-:W0:Y:S02]  /*0af0*/  MUFU.RCP64H R7, R13 ;  /* 0x0000000d00077308 */ /* 0x000e240000001800 */
[----:B0-----:R-:W-:-:S08]  /*0b00*/  DFMA R8, -R12, R6, 1 ;  /* 0x3ff000000c08742b */ /* 0x001fd00000000106 */
[----:B------:R-:W-:-:S08]  /*0b10*/  DFMA R8, R8, R8, R8 ;  /* 0x000000080808722b */ /* 0x000fd00000000008 */
[----:B------:R-:W-:-:S08]  /*0b20*/  DFMA R6, R6, R8, R6 ;  /* 0x000000080606722b */ /* 0x000fd00000000006 */
[----:B------:R-:W-:-:S08]  /*0b30*/  DMUL R8, R4, R6 ;  /* 0x0000000604087228 */ /* 0x000fd00000000000 */
[----:B------:R-:W-:-:S08]  /*0b40*/  DFMA R8, R4, R6, R8 ;  /* 0x000000060408722b */ /* 0x000fd00000000008 */
[----:B------:R-:W-:Y:S02]  /*0b50*/  DMUL R10, R8, R8 ;  /* 0x00000008080a7228 */ /* 0x000fe40000000000 */
[----:B------:R-:W-:-:S06]  /*0b60*/  DADD R2, R4, -R8 ;  /* 0x0000000004027229 */ /* 0x000fcc0000000808 */
[----:B------:R-:W-:Y:S01]  /*0b70*/  DFMA R12, R10, UR4, R14 ;  /* 0x000000040a0c7c2b */ /* 0x000fe2000800000e */
[----:B------:R-:W-:Y:S01]  /*0b80*/  UMOV UR4, 0x9f02676f ;  /* 0x9f02676f00047882 */ /* 0x000fe20000000000 */
[----:B------:R-:W-:Y:S01]  /*0b90*/  UMOV UR5, 0x3ef3b266 ;  /* 0x3ef3b26600057882 */ /* 0x000fe20000000000 */
[----:B------:R-:W-:Y:S02]  /*0ba0*/  DADD R14, R2, R2 ;  /* 0x00000000020e7229 */ /* 0x000fe40000000002 */
[----:B------:R-:W-:Y:S01]  /*0bb0*/  DADD R2, R20, -UR8 ;  /* 0x8000000814027e29 */ /* 0x000fe20008000000 */
[----:B------:R-:W-:Y:S01]  /*0bc0*/  UMOV UR8, 0xfefa39ef ;  /* 0xfefa39ef00087882 */ /* 0x000fe20000000000 */
[----:B------:R-:W-:Y:S01]  /*0bd0*/  UMOV UR9, 0x3fe62e42 ;  /* 0x3fe62e4200097882 */ /* 0x000fe20000000000 */
[----:B------:R-:W-:Y:S01]  /*0be0*/  DFMA R12, R10, R12, UR4 ;  /* 0x000000040a0c7e2b */ /* 0x000fe2000800000c */
[----:B------:R-:W-:Y:S01]  /*0bf0*/  UMOV UR4, 0xa9ab0956 ;  /* 0xa9ab095600047882 */ /* 0x000fe20000000000 */
[----:B------:R-:W-:Y:S01]  /*0c00*/  UMOV UR5, 0x3f1745cb ;  /* 0x3f1745cb00057882 */ /* 0x000fe20000000000 */
[----:B------:R-:W-:-:S02]  /*0c10*/  DFMA R14, R4, -R8, R14 ;  /* 0x80000008040e722b */ /* 0x000fc4000000000e */
        /* <DEDUP_REMOVED lines=27> */
.L_x_6:
[----:B------:R-:W-:Y:S01]  /*0dd0*/  IMAD.MOV.U32 R2, RZ, RZ, 0x0 ;  /* 0x00000000ff027424 */ /* 0x000fe200078e00ff */
[----:B------:R-:W-:Y:S01]  /*0de0*/  LOP3.LUT P0, RZ, R7, 0x7fffffff, RZ, 0xc0, !PT ;  /* 0x7fffffff07ff7812 */ /* 0x000fe2000780c0ff */
[----:B------:R-:W-:-:S06]  /*0df0*/  IMAD.MOV.U32 R3, RZ, RZ, 0x7ff00000 ;  /* 0x7ff00000ff037424 */ /* 0x000fcc00078e00ff */
[----:B------:R-:W-:-:S10]  /*0e00*/  DFMA R2, R6, R2, +INF ;  /* 0x7ff000000602742b */ /* 0x000fd40000000002 */
[----:B------:R-:W-:Y:S02]  /*0e10*/  FSEL R4, R2, RZ, P0 ;  /* 0x000000ff02047208 */ /* 0x000fe40000000000 */
[----:B------:R-:W-:-:S07]  /*0e20*/  FSEL R5, R3, -QNAN , P0 ;  /* 0xfff0000003057808 */ /* 0x000fce0000000000 */
.L_x_7:
[----:B------:R-:W-:Y:S01]  /*0e30*/  UMOV UR4, 0xffda0d24 ;  /* 0xffda0d2400047882 */ /* 0x000fe20000000000 */
[----:B------:R-:W-:Y:S02]  /*0e40*/  UMOV UR5, 0x3c7777d0 ;  /* 0x3c7777d000057882 */ /* 0x000fe40000000000 */
[----:B------:R-:W-:Y:S01]  /*0e50*/  DMUL R2, R4, UR4 ;  /* 0x0000000404027c28 */ /* 0x000fe20008000000 */
[----:B------:R-:W-:Y:S01]  /*0e60*/  UMOV UR4, 0x652b82fe ;  /* 0x652b82fe00047882 */ /* 0x000fe20000000000 */
[----:B------:R-:W-:-:S06]  /*0e70*/  UMOV UR5, 0x3ff71547 ;  /* 0x3ff7154700057882 */ /* 0x000fcc0000000000 */
[----:B------:R-:W-:Y:S01]  /*0e80*/  DFMA R2, R4, UR4, R2 ;  /* 0x0000000404027c2b */ /* 0x000fe20008000002 */
[----:B------:R-:W0:Y:S09]  /*0e90*/  LDC.64 R4, c[0x0][0x388] ;  /* 0x0000e200ff047b82 */ /* 0x000e320000000a00 */
[----:B------:R-:W1:Y:S02]  /*0ea0*/  F2I.F64.CEIL R2, R2 ;  /* 0x0000000200027311 */ /* 0x000e640000309100 */
[----:B-1----:R-:W-:Y:S01]  /*0eb0*/  LOP3.LUT R6, R2, 0x1, RZ, 0xc0, !PT ;  /* 0x0000000102067812 */ /* 0x002fe200078ec0ff */
[----:B0-----:R-:W-:-:S03]  /*0ec0*/  IMAD.WIDE.U32 R16, R16, 0x8, R4 ;  /* 0x0000000810107825 */ /* 0x001fc600078e0004 */
[----:B------:R-:W-:-:S13]  /*0ed0*/  ISETP.NE.U32.AND P0, PT, R6, 0x1, PT ;  /* 0x000000010600780c */ /* 0x000fda0003f05070 */
[----:B------:R-:W0:Y:S01]  /*0ee0*/  @P0 LDS.64 R18, [R18] ;  /* 0x0000000012120984 */ /* 0x000e220000000a00 */
[----:B------:R-:W-:Y:S05]  /*0ef0*/  @P0 BRA `(.L_x_8) ;  /* 0x00000000001c0947 */ /* 0x000fea0003800000 */
[----:B------:R-:W1:Y:S01]  /*0f00*/  S2UR UR5, SR_CgaCtaId ;  /* 0x00000000000579c3 */ /* 0x000e620000008800 */
[----:B------:R-:W2:Y:S01]  /*0f10*/  LDCU UR8, c[0x0][0x394] ;  /* 0x00007280ff0877ac */ /* 0x000ea20008000800 */
[----:B------:R-:W-:Y:S01]  /*0f20*/  UMOV UR4, 0x400 ;  /* 0x0000040000047882 */ /* 0x000fe20000000000 */
[----:B--2---:R-:W-:Y:S01]  /*0f30*/  VIADD R0, R0, UR8 ;  /* 0x0000000800007c36 */ /* 0x004fe20008000000 */
[----:B-1----:R-:W-:-:S06]  /*0f40*/  ULEA UR4, UR5, UR4, 0x18 ;  /* 0x0000000405047291 */ /* 0x002fcc000f8ec0ff */
[----:B------:R-:W-:-:S05]  /*0f50*/  LEA R0, R0, UR4, 0x3 ;  /* 0x0000000400007c11 */ /* 0x000fca000f8e18ff */
[----:B0-----:R1:W2:Y:S02]  /*0f60*/  LDS.64 R18, [R0] ;  /* 0x0000000000127984 */ /* 0x0012a40000000a00 */
.L_x_8:
[----:B0-2---:R-:W-:Y:S01]  /*0f70*/  STG.E.64 desc[UR6][R16.64], R18 ;  /* 0x0000001210007986 */ /* 0x005fe2000c101b06 */
[----:B------:R-:W-:Y:S05]  /*0f80*/  EXIT ;  /* 0x000000000000794d */ /* 0x000fea0003800000 */
.L_x_9:
[----:B------:R-:W-:-:S00]  /*0f90*/  BRA `(.L_x_9) ;  /* 0xfffffffc00fc7947 */ /* 0x000fc0000383ffff */
[----:B------:R-:W-:-:S00]  /*0fa0*/  NOP ;  /* 0x0000000000007918 */ /* 0x000fc00000000000 */
        /* <DEDUP_REMOVED lines=13> */
.L_x_10:


//--------------------- .nv.shared._Z23Kogge_Stone_scan_kernelPdS_ji --------------------------
	.section	.nv.shared._Z23Kogge_Stone_scan_kernelPdS_ji,"aw",@nobits
	.sectionflags	@""
	.align	16
	.zero		1024


//--------------------- .nv.shared.reserved.0     --------------------------
	.section	.nv.shared.reserved.0,"aw",@nobits
	.weak		__nv_reservedSMEM_offset_0_alias
	.size		__nv_reservedSMEM_offset_0_alias, 0, 64
	.other		__nv_reservedSMEM_offset_0_alias,@"STO_CUDA_RESERVED_SHARED STV_DEFAULT"
__nv_reservedSMEM_offset_0_alias:
	.zero		0
	.zero		64


//--------------------- .nv.constant0._Z23Kogge_Stone_scan_kernelPdS_ji --------------------------
	.section	.nv.constant0._Z23Kogge_Stone_scan_kernelPdS_ji,"a",@progbits
	.sectionflags	@""
	.align	4
.nv.constant0._Z23Kogge_Stone_scan_kernelPdS_ji:
	.zero		920


//--------------------- SYMBOLS --------------------------

	.type		.nv.reservedSmem.offset0,@object
	.size		.nv.reservedSmem.offset0,0x4
	.type		.nv.reservedSmem.cap,@object
	.size		.nv.reservedSmem.cap,0x4
